//
// Generated by NVIDIA NVVM Compiler
//
// Compiler Build ID: CL-36424714
// Cuda compilation tools, release 13.0, V13.0.88
// Based on NVVM 20.0.0
//

.version 9.0
.target sm_100
.address_size 64

	// .globl	_Z5printi
.extern .func  (.param .b32 func_retval0) vprintf
(
	.param .b64 vprintf_param_0,
	.param .b64 vprintf_param_1
)
;
.global .align 1 .b8 $str[4] = {37, 100, 10};

.visible .entry _Z5printi(
	.param .u32 _Z5printi_param_0
)
{
	.local .align 8 .b8 	__local_depot0[8];
	.reg .b64 	%SP;
	.reg .b64 	%SPL;
	.reg .b32 	%r<5>;
	.reg .b64 	%rd<5>;

	mov.u64 	%SPL, __local_depot0;
	cvta.local.u64 	%SP, %SPL;
	ld.param.u32 	%r1, [_Z5printi_param_0];
	add.u64 	%rd1, %SP, 0;
	add.u64 	%rd2, %SPL, 0;
	div.s32 	%r2, 100, %r1;
	st.local.u32 	[%rd2], %r2;
	mov.u64 	%rd3, $str;
	cvta.global.u64 	%rd4, %rd3;
	{ // callseq 0, 0
	.param .b64 param0;
	st.param.b64 	[param0], %rd4;
	.param .b64 param1;
	st.param.b64 	[param1], %rd1;
	.param .b32 retval0;
	call.uni (retval0), 
	vprintf, 
	(
	param0, 
	param1
	);
	ld.param.b32 	%r3, [retval0];
	} // callseq 0
	ret;

}


// ===== COMPILED SASS (sm_100) =====

	.target	sm_100

	.elftype	@"ET_EXEC"


//--------------------- .note.nv.tkinfo           --------------------------
	.section	.note.nv.tkinfo,"",@"SHT_NOTE"
	.sectionflags	@"SHF_NOTE_NV_TKINFO"
	.tkinfo
        /*0018*/ 	.word	0x00000002
        /*0030*/ 	.string	""
        /*0030*/ 	.string	"ptxas"
        /*0030*/ 	.string	"Cuda compilation tools, release 13.0, V13.0.88"
        /*0030*/ 	.string	"Build cuda_13.0.r13.0/compiler.36424714_0"
        /*0030*/ 	.string	"-arch sm_100 -m 64 "



//--------------------- .note.nv.cuinfo           --------------------------
	.section	.note.nv.cuinfo,"",@"SHT_NOTE"
	.sectionflags	@"SHF_NOTE_NV_CUINFO"
        /*0018*/ 	.short	0x0002
        /*001a*/ 	.short	0x0064
        /*001c*/ 	.short	0x0082
	.zero		2


//--------------------- .nv.info                  --------------------------
	.section	.nv.info,"",@"SHT_CUDA_INFO"
	.align	4


	//----- nvinfo : EIATTR_REGCOUNT
	.align		4
        /*0000*/ 	.byte	0x04, 0x2f
        /*0002*/ 	.short	(.L_2 - .L_1)
	.align		4
.L_1:
        /*0004*/ 	.word	index@(_Z5printi)
        /*0008*/ 	.word	0x00000018


	//----- nvinfo : EIATTR_FRAME_SIZE
	.align		4
.L_2:
        /*000c*/ 	.byte	0x04, 0x11
        /*000e*/ 	.short	(.L_4 - .L_3)
	.align		4
.L_3:
        /*0010*/ 	.word	index@(_Z5printi)
        /*0014*/ 	.word	0x00000008


	//----- nvinfo : EIATTR_MIN_STACK_SIZE
	.align		4
.L_4:
        /*0018*/ 	.byte	0x04, 0x12
        /*001a*/ 	.short	(.L_6 - .L_5)
	.align		4
.L_5:
        /*001c*/ 	.word	index@(_Z5printi)
        /*0020*/ 	.word	0x00000008
.L_6:


//--------------------- .nv.compat                --------------------------
	.section	.nv.compat,"",@"SHT_CUDA_COMPAT_INFO"
	.align	4
        /*0000*/ 	.byte	0x02, 0x09, 0x00, 0x00, 0x02, 0x02, 0x01, 0x00, 0x02, 0x05, 0x05, 0x00, 0x03, 0x07, 0x01, 0x01
        /*0010*/ 	.byte	0x02, 0x03, 0x00, 0x00, 0x02, 0x06, 0x01, 0x00, 0x04, 0x0b, 0x08, 0x00, 0x09, 0x00, 0x00, 0x00
        /*0020*/ 	.byte	0x00, 0x00, 0x00, 0x00


//--------------------- .nv.info._Z5printi        --------------------------
	.section	.nv.info._Z5printi,"",@"SHT_CUDA_INFO"
	.sectionflags	@""
	.align	4


	//----- nvinfo : EIATTR_CUDA_API_VERSION
	.align		4
        /*0000*/ 	.byte	0x04, 0x37
        /*0002*/ 	.short	(.L_8 - .L_7)
.L_7:
        /*0004*/ 	.word	0x00000082


	//----- nvinfo : EIATTR_KPARAM_INFO
	.align		4
.L_8:
        /*0008*/ 	.byte	0x04, 0x17
        /*000a*/ 	.short	(.L_10 - .L_9)
.L_9:
        /*000c*/ 	.word	0x00000000
        /*0010*/ 	.short	0x0000
        /*0012*/ 	.short	0x0000
        /*0014*/ 	.byte	0x00, 0xf0, 0x11, 0x00


	//----- nvinfo : EIATTR_SPARSE_MMA_MASK
	.align		4
.L_10:
        /*0018*/ 	.byte	0x03, 0x50
        /*001a*/ 	.short	0x0000


	//----- nvinfo : EIATTR_MAXREG_COUNT
	.align		4
        /*001c*/ 	.byte	0x03, 0x1b
        /*001e*/ 	.short	0x00ff


	//----- nvinfo : EIATTR_EXTERNS
	.align		4
        /*0020*/ 	.byte	0x04, 0x0f
        /*0022*/ 	.short	(.L_12 - .L_11)


	//   ....[0]....
	.align		4
.L_11:
        /*0024*/ 	.word	index@(vprintf)


	//----- nvinfo : EIATTR_MERCURY_ISA_VERSION
	.align		4
.L_12:
        /*0028*/ 	.byte	0x03, 0x5f
        /*002a*/ 	.short	0x0101


	//----- nvinfo : EIATTR_VRC_CTA_INIT_COUNT
	.align		4
        /*002c*/ 	.byte	0x02, 0x4a
	.zero		1
	.zero		1


	//----- nvinfo : EIATTR_SYSCALL_OFFSETS
	.align		4
        /*0030*/ 	.byte	0x04, 0x46
        /*0032*/ 	.short	(.L_14 - .L_13)


	//   ....[0]....
.L_13:
        /*0034*/ 	.word	0x00000240


	//----- nvinfo : EIATTR_EXIT_INSTR_OFFSETS
	.align		4
.L_14:
        /*0038*/ 	.byte	0x04, 0x1c
        /*003a*/ 	.short	(.L_16 - .L_15)


	//   ....[0]....
.L_15:
        /*003c*/ 	.word	0x00000250


	//----- nvinfo : EIATTR_CBANK_PARAM_SIZE
	.align		4
.L_16:
        /*0040*/ 	.byte	0x03, 0x19
        /*0042*/ 	.short	0x0004


	//----- nvinfo : EIATTR_PARAM_CBANK
	.align		4
        /*0044*/ 	.byte	0x04, 0x0a
        /*0046*/ 	.short	(.L_18 - .L_17)
	.align		4
.L_17:
        /*0048*/ 	.word	index@(.nv.constant0._Z5printi)
        /*004c*/ 	.short	0x0380
        /*004e*/ 	.short	0x0004


	//----- nvinfo : EIATTR_SW_WAR
	.align		4
.L_18:
        /*0050*/ 	.byte	0x04, 0x36
        /*0052*/ 	.short	(.L_20 - .L_19)
.L_19:
        /*0054*/ 	.word	0x00000008
.L_20:


//--------------------- .nv.callgraph             --------------------------
	.section	.nv.callgraph,"",@"SHT_CUDA_CALLGRAPH"
	.align	4
	.sectionentsize	8
	.align		4
        /*0000*/ 	.word	0x00000000
	.align		4
        /*0004*/ 	.word	0xffffffff
	.align		4
        /*0008*/ 	.word	index@(_Z5printi)
	.align		4
        /*000c*/ 	.word	index@(vprintf)
	.align		4
        /*0010*/ 	.word	0x00000000
	.align		4
        /*0014*/ 	.word	0xfffffffe
	.align		4
        /*0018*/ 	.word	0x00000000
	.align		4
        /*001c*/ 	.word	0xfffffffd
	.align		4
        /*0020*/ 	.word	0x00000000
	.align		4
        /*0024*/ 	.word	0xfffffffc


//--------------------- .nv.constant4             --------------------------
	.section	.nv.constant4,"a",@progbits
	.align	8
	.align		8
.nv.constant4:
        /*0000*/ 	.dword	vprintf
	.align		8
        /*0008*/ 	.dword	$str


//--------------------- .text._Z5printi           --------------------------
	.section	.text._Z5printi,"ax",@progbits
	.align	128
        .global         _Z5printi
        .type           _Z5printi,@function
        .size           _Z5printi,(.L_x_2 - _Z5printi)
        .other          _Z5printi,@"STO_CUDA_ENTRY STV_DEFAULT"
_Z5printi:
.text._Z5printi:
[----:B------:R-:W0:Y:S08]  /*0000*/  LDC R1, c[0x0][0x37c] ;  /* 0x0000df00ff017b82 */ /* 0x000e300000000800 */
[----:B------:R-:W1:Y:S01]  /*0010*/  LDC R6, c[0x0][0x380] ;  /* 0x0000e000ff067b82 */ /* 0x000e620000000800 */
[----:B0-----:R-:W-:Y:S01]  /*0020*/  VIADD R1, R1, 0xfffffff8 ;  /* 0xfffffff801017836 */ /* 0x001fe20000000000 */
[----:B------:R-:W0:Y:S01]  /*0030*/  LDCU UR4, c[0x0][0x2f8] ;  /* 0x00005f00ff0477ac */ /* 0x000e220008000800 */
[----:B------:R-:W2:Y:S01]  /*0040*/  LDCU.64 UR6, c[0x4][0x8] ;  /* 0x01000100ff0677ac */ /* 0x000ea20008000a00 */
[----:B------:R-:W3:Y:S01]  /*0050*/  LDCU UR5, c[0x0][0x2fc] ;  /* 0x00005f80ff0577ac */ /* 0x000ee20008000800 */
[----:B-1----:R-:W-:-:S04]  /*0060*/  IABS R4, R6 ;  /* 0x0000000600047213 */ /* 0x002fc80000000000 */
[----:B------:R-:W1:Y:S08]  /*0070*/  I2F.RP R0, R4 ;  /* 0x0000000400007306 */ /* 0x000e700000209400 */
[----:B-1----:R-:W1:Y:S02]  /*0080*/  MUFU.RCP R0, R0 ;  /* 0x0000000000007308 */ /* 0x002e640000001000 */
[----:B-1----:R-:W-:-:S06]  /*0090*/  VIADD R2, R0, 0xffffffe ;  /* 0x0ffffffe00027836 */ /* 0x002fcc0000000000 */
[----:B------:R1:W4:Y:S02]  /*00a0*/  F2I.FTZ.U32.TRUNC.NTZ R3, R2 ;  /* 0x0000000200037305 */ /* 0x000324000021f000 */
[----:B-1----:R-:W-:Y:S02]  /*00b0*/  HFMA2 R2, -RZ, RZ, 0, 0 ;  /* 0x00000000ff027431 */ /* 0x002fe400000001ff */
[----:B----4-:R-:W-:-:S04]  /*00c0*/  IMAD.MOV R5, RZ, RZ, -R3 ;  /* 0x000000ffff057224 */ /* 0x010fc800078e0a03 */
[----:B------:R-:W-:-:S04]  /*00d0*/  IMAD R5, R5, R4, RZ ;  /* 0x0000000405057224 */ /* 0x000fc800078e02ff */
[----:B------:R-:W-:Y:S01]  /*00e0*/  IMAD.HI.U32 R3, R3, R5, R2 ;  /* 0x0000000503037227 */ /* 0x000fe200078e0002 */
[----:B------:R-:W-:-:S03]  /*00f0*/  LOP3.LUT R2, R6, 0x64, RZ, 0x3c, !PT ;  /* 0x0000006406027812 */ /* 0x000fc600078e3cff */
[----:B--2---:R-:W-:Y:S01]  /*0100*/  IMAD.U32 R5, RZ, RZ, UR7 ;  /* 0x00000007ff057e24 */ /* 0x004fe2000f8e00ff */
[----:B------:R-:W-:Y:S01]  /*0110*/  ISETP.GE.AND P1, PT, R2, RZ, PT ;  /* 0x000000ff0200720c */ /* 0x000fe20003f26270 */
[----:B------:R-:W-:Y:S01]  /*0120*/  IMAD.HI.U32 R0, R3, 0x64, RZ ;  /* 0x0000006403007827 */ /* 0x000fe200078e00ff */
[----:B------:R-:W-:-:S03]  /*0130*/  MOV R2, 0x0 ;  /* 0x0000000000027802 */ /* 0x000fc60000000f00 */
[----:B------:R-:W-:-:S04]  /*0140*/  IMAD.MOV R3, RZ, RZ, -R0 ;  /* 0x000000ffff037224 */ /* 0x000fc800078e0a00 */
[----:B------:R-:W-:-:S05]  /*0150*/  IMAD R3, R4, R3, 0x64 ;  /* 0x0000006404037424 */ /* 0x000fca00078e0203 */
[----:B------:R-:W-:-:S13]  /*0160*/  ISETP.GT.U32.AND P2, PT, R4, R3, PT ;  /* 0x000000030400720c */ /* 0x000fda0003f44070 */
[----:B------:R-:W-:Y:S01]  /*0170*/  @!P2 IMAD.IADD R3, R3, 0x1, -R4 ;  /* 0x000000010303a824 */ /* 0x000fe200078e0a04 */
[----:B------:R-:W-:Y:S02]  /*0180*/  @!P2 IADD3 R0, PT, PT, R0, 0x1, RZ ;  /* 0x000000010000a810 */ /* 0x000fe40007ffe0ff */
[----:B------:R-:W-:Y:S02]  /*0190*/  ISETP.NE.AND P2, PT, R6, RZ, PT ;  /* 0x000000ff0600720c */ /* 0x000fe40003f45270 */
[----:B------:R-:W-:Y:S02]  /*01a0*/  ISETP.GE.U32.AND P0, PT, R3, R4, PT ;  /* 0x000000040300720c */ /* 0x000fe40003f06070 */
[----:B------:R-:W1:Y:S01]  /*01b0*/  LDC.64 R2, c[0x4][R2] ;  /* 0x0100000002027b82 */ /* 0x000e620000000a00 */
[----:B------:R-:W-:-:S10]  /*01c0*/  MOV R4, UR6 ;  /* 0x0000000600047c02 */ /* 0x000fd40008000f00 */
[----:B------:R-:W-:-:S04]  /*01d0*/  @P0 VIADD R0, R0, 0x1 ;  /* 0x0000000100000836 */ /* 0x000fc80000000000 */
[----:B------:R-:W-:Y:S01]  /*01e0*/  @!P1 IMAD.MOV R0, RZ, RZ, -R0 ;  /* 0x000000ffff009224 */ /* 0x000fe200078e0a00 */
[----:B------:R-:W-:Y:S02]  /*01f0*/  @!P2 LOP3.LUT R0, RZ, R6, RZ, 0x33, !PT ;  /* 0x00000006ff00a212 */ /* 0x000fe400078e33ff */
[----:B0-----:R-:W-:-:S03]  /*0200*/  IADD3 R6, P0, PT, R1, UR4, RZ ;  /* 0x0000000401067c10 */ /* 0x001fc6000ff1e0ff */
[----:B------:R0:W-:Y:S01]  /*0210*/  STL [R1], R0 ;  /* 0x0000000001007387 */ /* 0x0001e20000100800 */
[----:B---3--:R-:W-:-:S09]  /*0220*/  IADD3.X R7, PT, PT, RZ, UR5, RZ, P0, !PT ;  /* 0x00000005ff077c10 */ /* 0x008fd200087fe4ff */
[----:B------:R-:W-:-:S07]  /*0230*/  LEPC R20, `(.L_x_0) ;  /* 0x000000001014794e */ /* 0x000fce0000000000 */
[----:B01----:R-:W-:Y:S05]  /*0240*/  CALL.ABS.NOINC R2 ;  /* 0x0000000002007343 */ /* 0x003fea0003c00000 */
.L_x_0:
[----:B------:R-:W-:Y:S05]  /*0250*/  EXIT ;  /* 0x000000000000794d */ /* 0x000fea0003800000 */
.L_x_1:
[----:B------:R-:W-:-:S00]  /*0260*/  BRA `(.L_x_1) ;  /* 0xfffffffc00fc7947 */ /* 0x000fc0000383ffff */
[----:B------:R-:W-:-:S00]  /*0270*/  NOP ;  /* 0x0000000000007918 */ /* 0x000fc00000000000 */
        /* <DEDUP_REMOVED lines=8> */
.L_x_2:


//--------------------- .nv.global.init           --------------------------
	.section	.nv.global.init,"aw",@progbits
.nv.global.init:
	.type		$str,@object
	.size		$str,(.L_0 - $str)
$str:
        /*0000*/ 	.byte	0x25, 0x64, 0x0a, 0x00
.L_0:


//--------------------- .nv.shared.reserved.0     --------------------------
	.section	.nv.shared.reserved.0,"aw",@nobits
	.weak		__nv_reservedSMEM_offset_0_alias
	.size		__nv_reservedSMEM_offset_0_alias, 0, 64
	.other		__nv_reservedSMEM_offset_0_alias,@"STO_CUDA_RESERVED_SHARED STV_DEFAULT"
__nv_reservedSMEM_offset_0_alias:
	.zero		0
	.zero		64


//--------------------- .nv.constant0._Z5printi   --------------------------
	.section	.nv.constant0._Z5printi,"a",@progbits
	.sectionflags	@""
	.align	4
.nv.constant0._Z5printi:
	.zero		900


//--------------------- SYMBOLS --------------------------

	.type		.nv.reservedSmem.offset0,@object
	.size		.nv.reservedSmem.offset0,0x4
	.type		vprintf,@function
